//
// Generated by NVIDIA NVVM Compiler
//
// Compiler Build ID: CL-36424714
// Cuda compilation tools, release 13.0, V13.0.88
// Based on NVVM 20.0.0
//

.version 9.0
.target sm_100
.address_size 64

	// .globl	_Z6squarePfS_

.visible .entry _Z6squarePfS_(
	.param .u64 .ptr .align 1 _Z6squarePfS__param_0,
	.param .u64 .ptr .align 1 _Z6squarePfS__param_1
)
{
	.reg .b32 	%r<2>;
	.reg .b32 	%f<4>;
	.reg .b64 	%rd<8>;

	ld.param.u64 	%rd1, [_Z6squarePfS__param_0];
	ld.param.u64 	%rd2, [_Z6squarePfS__param_1];
	cvta.to.global.u64 	%rd3, %rd2;
	cvta.to.global.u64 	%rd4, %rd1;
	mov.u32 	%r1, %tid.x;
	mul.wide.u32 	%rd5, %r1, 4;
	add.s64 	%rd6, %rd4, %rd5;
	ld.global.f32 	%f1, [%rd6];
	mul.f32 	%f2, %f1, %f1;
	mul.f32 	%f3, %f1, %f2;
	add.s64 	%rd7, %rd3, %rd5;
	st.global.f32 	[%rd7], %f3;
	ret;

}


// ===== COMPILED SASS (sm_100) =====

	.target	sm_100

	.elftype	@"ET_EXEC"


//--------------------- .note.nv.tkinfo           --------------------------
	.section	.note.nv.tkinfo,"",@"SHT_NOTE"
	.sectionflags	@"SHF_NOTE_NV_TKINFO"
	.tkinfo
        /*0018*/ 	.word	0x00000002
        /*0030*/ 	.string	""
        /*0030*/ 	.string	"ptxas"
        /*0030*/ 	.string	"Cuda compilation tools, release 13.0, V13.0.88"
        /*0030*/ 	.string	"Build cuda_13.0.r13.0/compiler.36424714_0"
        /*0030*/ 	.string	"-arch sm_100 -m 64 "



//--------------------- .note.nv.cuinfo           --------------------------
	.section	.note.nv.cuinfo,"",@"SHT_NOTE"
	.sectionflags	@"SHF_NOTE_NV_CUINFO"
        /*0018*/ 	.short	0x0002
        /*001a*/ 	.short	0x0064
        /*001c*/ 	.short	0x0082
	.zero		2


//--------------------- .nv.info                  --------------------------
	.section	.nv.info,"",@"SHT_CUDA_INFO"
	.align	4


	//----- nvinfo : EIATTR_REGCOUNT
	.align		4
        /*0000*/ 	.byte	0x04, 0x2f
        /*0002*/ 	.short	(.L_1 - .L_0)
	.align		4
.L_0:
        /*0004*/ 	.word	index@(_Z6squarePfS_)
        /*0008*/ 	.word	0x0000000c


	//----- nvinfo : EIATTR_FRAME_SIZE
	.align		4
.L_1:
        /*000c*/ 	.byte	0x04, 0x11
        /*000e*/ 	.short	(.L_3 - .L_2)
	.align		4
.L_2:
        /*0010*/ 	.word	index@(_Z6squarePfS_)
        /*0014*/ 	.word	0x00000000


	//----- nvinfo : EIATTR_MIN_STACK_SIZE
	.align		4
.L_3:
        /*0018*/ 	.byte	0x04, 0x12
        /*001a*/ 	.short	(.L_5 - .L_4)
	.align		4
.L_4:
        /*001c*/ 	.word	index@(_Z6squarePfS_)
        /*0020*/ 	.word	0x00000000
.L_5:


//--------------------- .nv.compat                --------------------------
	.section	.nv.compat,"",@"SHT_CUDA_COMPAT_INFO"
	.align	4
        /*0000*/ 	.byte	0x02, 0x09, 0x00, 0x00, 0x02, 0x02, 0x01, 0x00, 0x02, 0x05, 0x05, 0x00, 0x03, 0x07, 0x01, 0x01
        /*0010*/ 	.byte	0x02, 0x03, 0x00, 0x00, 0x02, 0x06, 0x01, 0x00, 0x04, 0x0b, 0x08, 0x00, 0x09, 0x00, 0x00, 0x00
        /*0020*/ 	.byte	0x00, 0x00, 0x00, 0x00


//--------------------- .nv.info._Z6squarePfS_    --------------------------
	.section	.nv.info._Z6squarePfS_,"",@"SHT_CUDA_INFO"
	.sectionflags	@""
	.align	4


	//----- nvinfo : EIATTR_CUDA_API_VERSION
	.align		4
        /*0000*/ 	.byte	0x04, 0x37
        /*0002*/ 	.short	(.L_7 - .L_6)
.L_6:
        /*0004*/ 	.word	0x00000082


	//----- nvinfo : EIATTR_KPARAM_INFO
	.align		4
.L_7:
        /*0008*/ 	.byte	0x04, 0x17
        /*000a*/ 	.short	(.L_9 - .L_8)
.L_8:
        /*000c*/ 	.word	0x00000000
        /*0010*/ 	.short	0x0001
        /*0012*/ 	.short	0x0008
        /*0014*/ 	.byte	0x00, 0xf5, 0x21, 0x00


	//----- nvinfo : EIATTR_KPARAM_INFO
	.align		4
.L_9:
        /*0018*/ 	.byte	0x04, 0x17
        /*001a*/ 	.short	(.L_11 - .L_10)
.L_10:
        /*001c*/ 	.word	0x00000000
        /*0020*/ 	.short	0x0000
        /*0022*/ 	.short	0x0000
        /*0024*/ 	.byte	0x00, 0xf5, 0x21, 0x00


	//----- nvinfo : EIATTR_SPARSE_MMA_MASK
	.align		4
.L_11:
        /*0028*/ 	.byte	0x03, 0x50
        /*002a*/ 	.short	0x0000


	//----- nvinfo : EIATTR_MAXREG_COUNT
	.align		4
        /*002c*/ 	.byte	0x03, 0x1b
        /*002e*/ 	.short	0x00ff


	//----- nvinfo : EIATTR_MERCURY_ISA_VERSION
	.align		4
        /*0030*/ 	.byte	0x03, 0x5f
        /*0032*/ 	.short	0x0101


	//----- nvinfo : EIATTR_VRC_CTA_INIT_COUNT
	.align		4
        /*0034*/ 	.byte	0x02, 0x4a
	.zero		1
	.zero		1


	//----- nvinfo : EIATTR_EXIT_INSTR_OFFSETS
	.align		4
        /*0038*/ 	.byte	0x04, 0x1c
        /*003a*/ 	.short	(.L_13 - .L_12)


	//   ....[0]....
.L_12:
        /*003c*/ 	.word	0x000000b0


	//----- nvinfo : EIATTR_CBANK_PARAM_SIZE
	.align		4
.L_13:
        /*0040*/ 	.byte	0x03, 0x19
        /*0042*/ 	.short	0x0010


	//----- nvinfo : EIATTR_PARAM_CBANK
	.align		4
        /*0044*/ 	.byte	0x04, 0x0a
        /*0046*/ 	.short	(.L_15 - .L_14)
	.align		4
.L_14:
        /*0048*/ 	.word	index@(.nv.constant0._Z6squarePfS_)
        /*004c*/ 	.short	0x0380
        /*004e*/ 	.short	0x0010


	//----- nvinfo : EIATTR_SW_WAR
	.align		4
.L_15:
        /*0050*/ 	.byte	0x04, 0x36
        /*0052*/ 	.short	(.L_17 - .L_16)
.L_16:
        /*0054*/ 	.word	0x00000008
.L_17:


//--------------------- .nv.callgraph             --------------------------
	.section	.nv.callgraph,"",@"SHT_CUDA_CALLGRAPH"
	.align	4
	.sectionentsize	8
	.align		4
        /*0000*/ 	.word	0x00000000
	.align		4
        /*0004*/ 	.word	0xffffffff
	.align		4
        /*0008*/ 	.word	0x00000000
	.align		4
        /*000c*/ 	.word	0xfffffffe
	.align		4
        /*0010*/ 	.word	0x00000000
	.align		4
        /*0014*/ 	.word	0xfffffffd
	.align		4
        /*0018*/ 	.word	0x00000000
	.align		4
        /*001c*/ 	.word	0xfffffffc


//--------------------- .text._Z6squarePfS_       --------------------------
	.section	.text._Z6squarePfS_,"ax",@progbits
	.align	128
        .global         _Z6squarePfS_
        .type           _Z6squarePfS_,@function
        .size           _Z6squarePfS_,(.L_x_1 - _Z6squarePfS_)
        .other          _Z6squarePfS_,@"STO_CUDA_ENTRY STV_DEFAULT"
_Z6squarePfS_:
.text._Z6squarePfS_:
[----:B------:R-:W-:Y:S01]  /*0000*/  LDC R1, c[0x0][0x37c] ;  /* 0x0000df00ff017b82 */ /* 0x000fe20000000800 */
[----:B------:R-:W0:Y:S07]  /*0010*/  S2R R9, SR_TID.X ;  /* 0x0000000000097919 */ /* 0x000e2e0000002100 */
[----:B------:R-:W0:Y:S01]  /*0020*/  LDC.64 R2, c[0x0][0x380] ;  /* 0x0000e000ff027b82 */ /* 0x000e220000000a00 */
[----:B------:R-:W1:Y:S07]  /*0030*/  LDCU.64 UR4, c[0x0][0x358] ;  /* 0x00006b00ff0477ac */ /* 0x000e6e0008000a00 */
[----:B------:R-:W2:Y:S01]  /*0040*/  LDC.64 R4, c[0x0][0x388] ;  /* 0x0000e200ff047b82 */ /* 0x000ea20000000a00 */
[----:B0-----:R-:W-:-:S06]  /*0050*/  IMAD.WIDE.U32 R2, R9, 0x4, R2 ;  /* 0x0000000409027825 */ /* 0x001fcc00078e0002 */
[----:B-1----:R-:W3:Y:S01]  /*0060*/  LDG.E R2, desc[UR4][R2.64] ;  /* 0x0000000402027981 */ /* 0x002ee2000c1e1900 */
[----:B--2---:R-:W-:-:S04]  /*0070*/  IMAD.WIDE.U32 R4, R9, 0x4, R4 ;  /* 0x0000000409047825 */ /* 0x004fc800078e0004 */
[----:B---3--:R-:W-:-:S04]  /*0080*/  FMUL R7, R2, R2 ;  /* 0x0000000202077220 */ /* 0x008fc80000400000 */
[----:B------:R-:W-:-:S05]  /*0090*/  FMUL R7, R2, R7 ;  /* 0x0000000702077220 */ /* 0x000fca0000400000 */
[----:B------:R-:W-:Y:S01]  /*00a0*/  STG.E desc[UR4][R4.64], R7 ;  /* 0x0000000704007986 */ /* 0x000fe2000c101904 */
[----:B------:R-:W-:Y:S05]  /*00b0*/  EXIT ;  /* 0x000000000000794d */ /* 0x000fea0003800000 */
.L_x_0:
[----:B------:R-:W-:-:S00]  /*00c0*/  BRA `(.L_x_0) ;  /* 0xfffffffc00fc7947 */ /* 0x000fc0000383ffff */
[----:B------:R-:W-:-:S00]  /*00d0*/  NOP ;  /* 0x0000000000007918 */ /* 0x000fc00000000000 */
        /* <DEDUP_REMOVED lines=10> */
.L_x_1:


//--------------------- .nv.shared.reserved.0     --------------------------
	.section	.nv.shared.reserved.0,"aw",@nobits
	.weak		__nv_reservedSMEM_offset_0_alias
	.size		__nv_reservedSMEM_offset_0_alias, 0, 64
	.other		__nv_reservedSMEM_offset_0_alias,@"STO_CUDA_RESERVED_SHARED STV_DEFAULT"
__nv_reservedSMEM_offset_0_alias:
	.zero		0
	.zero		64


//--------------------- .nv.constant0._Z6squarePfS_ --------------------------
	.section	.nv.constant0._Z6squarePfS_,"a",@progbits
	.sectionflags	@""
	.align	4
.nv.constant0._Z6squarePfS_:
	.zero		912


//--------------------- SYMBOLS --------------------------

	.type		.nv.reservedSmem.offset0,@object
	.size		.nv.reservedSmem.offset0,0x4
